.version 6.5
.target sm_30
.address_size 64

.visible .entry shr_s32(
	.param .u64 input,
	.param .u64 output
)
{
	.reg .u64 	    in_addr;
    .reg .u64 	    out_addr;
    .reg .s32 	    temp;
    .reg .b32 	    shift_amount;

	ld.param.u64 	in_addr, [input];
    ld.param.u64 	out_addr, [output];

    ld.s32          temp, [in_addr];
    ld.b32          shift_amount, [in_addr+4];
	shr.s32         temp, temp, shift_amount;
    st.s32          [out_addr], temp;
	ret;
}


// ===== COMPILED SASS (sm_100) =====

	.target	sm_100

	.elftype	@"ET_EXEC"


//--------------------- .note.nv.tkinfo           --------------------------
	.section	.note.nv.tkinfo,"",@"SHT_NOTE"
	.sectionflags	@"SHF_NOTE_NV_TKINFO"
	.tkinfo
        /*0018*/ 	.word	0x00000002
        /*0030*/ 	.string	""
        /*0030*/ 	.string	"ptxas"
        /*0030*/ 	.string	"Cuda compilation tools, release 13.0, V13.0.88"
        /*0030*/ 	.string	"Build cuda_13.0.r13.0/compiler.36424714_0"
        /*0030*/ 	.string	"-arch sm_100 "



//--------------------- .note.nv.cuinfo           --------------------------
	.section	.note.nv.cuinfo,"",@"SHT_NOTE"
	.sectionflags	@"SHF_NOTE_NV_CUINFO"
        /*0018*/ 	.short	0x0002
        /*001a*/ 	.short	0x001e
        /*001c*/ 	.short	0x0082
	.zero		2


//--------------------- .nv.info                  --------------------------
	.section	.nv.info,"",@"SHT_CUDA_INFO"
	.align	4


	//----- nvinfo : EIATTR_REGCOUNT
	.align		4
        /*0000*/ 	.byte	0x04, 0x2f
        /*0002*/ 	.short	(.L_1 - .L_0)
	.align		4
.L_0:
        /*0004*/ 	.word	index@(shr_s32)
        /*0008*/ 	.word	0x0000000a


	//----- nvinfo : EIATTR_FRAME_SIZE
	.align		4
.L_1:
        /*000c*/ 	.byte	0x04, 0x11
        /*000e*/ 	.short	(.L_3 - .L_2)
	.align		4
.L_2:
        /*0010*/ 	.word	index@(shr_s32)
        /*0014*/ 	.word	0x00000000


	//----- nvinfo : EIATTR_MIN_STACK_SIZE
	.align		4
.L_3:
        /*0018*/ 	.byte	0x04, 0x12
        /*001a*/ 	.short	(.L_5 - .L_4)
	.align		4
.L_4:
        /*001c*/ 	.word	index@(shr_s32)
        /*0020*/ 	.word	0x00000000
.L_5:


//--------------------- .nv.compat                --------------------------
	.section	.nv.compat,"",@"SHT_CUDA_COMPAT_INFO"
	.align	4
        /*0000*/ 	.byte	0x02, 0x09, 0x00, 0x00, 0x02, 0x02, 0x01, 0x00, 0x02, 0x05, 0x05, 0x00, 0x03, 0x07, 0x01, 0x01
        /*0010*/ 	.byte	0x02, 0x03, 0x00, 0x00, 0x02, 0x06, 0x01, 0x00, 0x04, 0x0b, 0x08, 0x00, 0x09, 0x00, 0x00, 0x00
        /*0020*/ 	.byte	0x00, 0x00, 0x00, 0x00


//--------------------- .nv.info.shr_s32          --------------------------
	.section	.nv.info.shr_s32,"",@"SHT_CUDA_INFO"
	.sectionflags	@""
	.align	4


	//----- nvinfo : EIATTR_CUDA_API_VERSION
	.align		4
        /*0000*/ 	.byte	0x04, 0x37
        /*0002*/ 	.short	(.L_7 - .L_6)
.L_6:
        /*0004*/ 	.word	0x00000082


	//----- nvinfo : EIATTR_KPARAM_INFO
	.align		4
.L_7:
        /*0008*/ 	.byte	0x04, 0x17
        /*000a*/ 	.short	(.L_9 - .L_8)
.L_8:
        /*000c*/ 	.word	0x00000000
        /*0010*/ 	.short	0x0001
        /*0012*/ 	.short	0x0008
        /*0014*/ 	.byte	0x00, 0xf0, 0x21, 0x00


	//----- nvinfo : EIATTR_KPARAM_INFO
	.align		4
.L_9:
        /*0018*/ 	.byte	0x04, 0x17
        /*001a*/ 	.short	(.L_11 - .L_10)
.L_10:
        /*001c*/ 	.word	0x00000000
        /*0020*/ 	.short	0x0000
        /*0022*/ 	.short	0x0000
        /*0024*/ 	.byte	0x00, 0xf0, 0x21, 0x00


	//----- nvinfo : EIATTR_SPARSE_MMA_MASK
	.align		4
.L_11:
        /*0028*/ 	.byte	0x03, 0x50
        /*002a*/ 	.short	0x0000


	//----- nvinfo : EIATTR_MAXREG_COUNT
	.align		4
        /*002c*/ 	.byte	0x03, 0x1b
        /*002e*/ 	.short	0x00ff


	//----- nvinfo : EIATTR_MERCURY_ISA_VERSION
	.align		4
        /*0030*/ 	.byte	0x03, 0x5f
        /*0032*/ 	.short	0x0101


	//----- nvinfo : EIATTR_VRC_CTA_INIT_COUNT
	.align		4
        /*0034*/ 	.byte	0x02, 0x4a
	.zero		1
	.zero		1


	//----- nvinfo : EIATTR_EXIT_INSTR_OFFSETS
	.align		4
        /*0038*/ 	.byte	0x04, 0x1c
        /*003a*/ 	.short	(.L_13 - .L_12)


	//   ....[0]....
.L_12:
        /*003c*/ 	.word	0x00000080


	//----- nvinfo : EIATTR_CBANK_PARAM_SIZE
	.align		4
.L_13:
        /*0040*/ 	.byte	0x03, 0x19
        /*0042*/ 	.short	0x0010


	//----- nvinfo : EIATTR_PARAM_CBANK
	.align		4
        /*0044*/ 	.byte	0x04, 0x0a
        /*0046*/ 	.short	(.L_15 - .L_14)
	.align		4
.L_14:
        /*0048*/ 	.word	index@(.nv.constant0.shr_s32)
        /*004c*/ 	.short	0x0380
        /*004e*/ 	.short	0x0010


	//----- nvinfo : EIATTR_SW_WAR
	.align		4
.L_15:
        /*0050*/ 	.byte	0x04, 0x36
        /*0052*/ 	.short	(.L_17 - .L_16)
.L_16:
        /*0054*/ 	.word	0x00000008
.L_17:


//--------------------- .nv.callgraph             --------------------------
	.section	.nv.callgraph,"",@"SHT_CUDA_CALLGRAPH"
	.align	4
	.sectionentsize	8
	.align		4
        /*0000*/ 	.word	0x00000000
	.align		4
        /*0004*/ 	.word	0xffffffff
	.align		4
        /*0008*/ 	.word	0x00000000
	.align		4
        /*000c*/ 	.word	0xfffffffe
	.align		4
        /*0010*/ 	.word	0x00000000
	.align		4
        /*0014*/ 	.word	0xfffffffd
	.align		4
        /*0018*/ 	.word	0x00000000
	.align		4
        /*001c*/ 	.word	0xfffffffc


//--------------------- .text.shr_s32             --------------------------
	.section	.text.shr_s32,"ax",@progbits
	.align	128
        .global         shr_s32
        .type           shr_s32,@function
        .size           shr_s32,(.L_x_1 - shr_s32)
        .other          shr_s32,@"STO_CUDA_ENTRY STV_DEFAULT"
shr_s32:
.text.shr_s32:
[----:B------:R-:W-:Y:S08]  /*0000*/  LDC R1, c[0x0][0x37c] ;  /* 0x0000df00ff017b82 */ /* 0x000ff00000000800 */
[----:B------:R-:W0:Y:S01]  /*0010*/  LDC.64 R2, c[0x0][0x380] ;  /* 0x0000e000ff027b82 */ /* 0x000e220000000a00 */
[----:B------:R-:W0:Y:S02]  /*0020*/  LDCU.64 UR4, c[0x0][0x358] ;  /* 0x00006b00ff0477ac */ /* 0x000e240008000a00 */
[----:B0-----:R-:W2:Y:S04]  /*0030*/  LD.E R0, desc[UR4][R2.64] ;  /* 0x0000000402007980 */ /* 0x001ea8000c101900 */
[----:B------:R-:W2:Y:S01]  /*0040*/  LD.E R7, desc[UR4][R2.64+0x4] ;  /* 0x0000040402077980 */ /* 0x000ea2000c101900 */
[----:B------:R-:W0:Y:S01]  /*0050*/  LDC.64 R4, c[0x0][0x388] ;  /* 0x0000e200ff047b82 */ /* 0x000e220000000a00 */
[----:B--2---:R-:W-:-:S05]  /*0060*/  SHF.R.S32.HI R7, RZ, R7, R0 ;  /* 0x00000007ff077219 */ /* 0x004fca0000011400 */
[----:B0-----:R-:W-:Y:S01]  /*0070*/  ST.E desc[UR4][R4.64], R7 ;  /* 0x0000000704007985 */ /* 0x001fe2000c101904 */
[----:B------:R-:W-:Y:S05]  /*0080*/  EXIT ;  /* 0x000000000000794d */ /* 0x000fea0003800000 */
.L_x_0:
[----:B------:R-:W-:-:S00]  /*0090*/  BRA `(.L_x_0) ;  /* 0xfffffffc00fc7947 */ /* 0x000fc0000383ffff */
[----:B------:R-:W-:-:S00]  /*00a0*/  NOP ;  /* 0x0000000000007918 */ /* 0x000fc00000000000 */
        /* <DEDUP_REMOVED lines=13> */
.L_x_1:


//--------------------- .nv.shared.reserved.0     --------------------------
	.section	.nv.shared.reserved.0,"aw",@nobits
	.weak		__nv_reservedSMEM_offset_0_alias
	.size		__nv_reservedSMEM_offset_0_alias, 0, 64
	.other		__nv_reservedSMEM_offset_0_alias,@"STO_CUDA_RESERVED_SHARED STV_DEFAULT"
__nv_reservedSMEM_offset_0_alias:
	.zero		0
	.zero		64


//--------------------- .nv.constant0.shr_s32     --------------------------
	.section	.nv.constant0.shr_s32,"a",@progbits
	.sectionflags	@""
	.align	4
.nv.constant0.shr_s32:
	.zero		912


//--------------------- SYMBOLS --------------------------

	.type		.nv.reservedSmem.offset0,@object
	.size		.nv.reservedSmem.offset0,0x4
